//
// Generated by NVIDIA NVVM Compiler
//
// Compiler Build ID: CL-36424714
// Cuda compilation tools, release 13.0, V13.0.88
// Based on NVVM 20.0.0
//

.version 9.0
.target sm_100
.address_size 64

	// .globl	_Z3funv

.visible .entry _Z3funv()
{


	ret;

}


// ===== COMPILED SASS (sm_100) =====

	.target	sm_100

	.elftype	@"ET_EXEC"


//--------------------- .note.nv.tkinfo           --------------------------
	.section	.note.nv.tkinfo,"",@"SHT_NOTE"
	.sectionflags	@"SHF_NOTE_NV_TKINFO"
	.tkinfo
        /*0018*/ 	.word	0x00000002
        /*0030*/ 	.string	""
        /*0030*/ 	.string	"ptxas"
        /*0030*/ 	.string	"Cuda compilation tools, release 13.0, V13.0.88"
        /*0030*/ 	.string	"Build cuda_13.0.r13.0/compiler.36424714_0"
        /*0030*/ 	.string	"-arch sm_100 -m 64 "



//--------------------- .note.nv.cuinfo           --------------------------
	.section	.note.nv.cuinfo,"",@"SHT_NOTE"
	.sectionflags	@"SHF_NOTE_NV_CUINFO"
        /*0018*/ 	.short	0x0002
        /*001a*/ 	.short	0x0064
        /*001c*/ 	.short	0x0082
	.zero		2


//--------------------- .nv.info                  --------------------------
	.section	.nv.info,"",@"SHT_CUDA_INFO"
	.align	4


	//----- nvinfo : EIATTR_REGCOUNT
	.align		4
        /*0000*/ 	.byte	0x04, 0x2f
        /*0002*/ 	.short	(.L_1 - .L_0)
	.align		4
.L_0:
        /*0004*/ 	.word	index@(_Z3funv)
        /*0008*/ 	.word	0x00000004


	//----- nvinfo : EIATTR_FRAME_SIZE
	.align		4
.L_1:
        /*000c*/ 	.byte	0x04, 0x11
        /*000e*/ 	.short	(.L_3 - .L_2)
	.align		4
.L_2:
        /*0010*/ 	.word	index@(_Z3funv)
        /*0014*/ 	.word	0x00000000


	//----- nvinfo : EIATTR_MIN_STACK_SIZE
	.align		4
.L_3:
        /*0018*/ 	.byte	0x04, 0x12
        /*001a*/ 	.short	(.L_5 - .L_4)
	.align		4
.L_4:
        /*001c*/ 	.word	index@(_Z3funv)
        /*0020*/ 	.word	0x00000000
.L_5:


//--------------------- .nv.compat                --------------------------
	.section	.nv.compat,"",@"SHT_CUDA_COMPAT_INFO"
	.align	4
        /*0000*/ 	.byte	0x02, 0x09, 0x00, 0x00, 0x02, 0x02, 0x01, 0x00, 0x02, 0x05, 0x05, 0x00, 0x03, 0x07, 0x01, 0x01
        /*0010*/ 	.byte	0x02, 0x03, 0x00, 0x00, 0x02, 0x06, 0x01, 0x00, 0x04, 0x0b, 0x08, 0x00, 0x09, 0x00, 0x00, 0x00
        /*0020*/ 	.byte	0x00, 0x00, 0x00, 0x00


//--------------------- .nv.info._Z3funv          --------------------------
	.section	.nv.info._Z3funv,"",@"SHT_CUDA_INFO"
	.sectionflags	@""
	.align	4


	//----- nvinfo : EIATTR_CUDA_API_VERSION
	.align		4
        /*0000*/ 	.byte	0x04, 0x37
        /*0002*/ 	.short	(.L_7 - .L_6)
.L_6:
        /*0004*/ 	.word	0x00000082


	//----- nvinfo : EIATTR_SPARSE_MMA_MASK
	.align		4
.L_7:
        /*0008*/ 	.byte	0x03, 0x50
        /*000a*/ 	.short	0x0000


	//----- nvinfo : EIATTR_MAXREG_COUNT
	.align		4
        /*000c*/ 	.byte	0x03, 0x1b
        /*000e*/ 	.short	0x00ff


	//----- nvinfo : EIATTR_MERCURY_ISA_VERSION
	.align		4
        /*0010*/ 	.byte	0x03, 0x5f
        /*0012*/ 	.short	0x0101


	//----- nvinfo : EIATTR_VRC_CTA_INIT_COUNT
	.align		4
        /*0014*/ 	.byte	0x02, 0x4a
	.zero		1
	.zero		1


	//----- nvinfo : EIATTR_EXIT_INSTR_OFFSETS
	.align		4
        /*0018*/ 	.byte	0x04, 0x1c
        /*001a*/ 	.short	(.L_9 - .L_8)


	//   ....[0]....
.L_8:
        /*001c*/ 	.word	0x00000010


	//----- nvinfo : EIATTR_SW_WAR
	.align		4
.L_9:
        /*0020*/ 	.byte	0x04, 0x36
        /*0022*/ 	.short	(.L_11 - .L_10)
.L_10:
        /*0024*/ 	.word	0x00000008
.L_11:


//--------------------- .nv.callgraph             --------------------------
	.section	.nv.callgraph,"",@"SHT_CUDA_CALLGRAPH"
	.align	4
	.sectionentsize	8
	.align		4
        /*0000*/ 	.word	0x00000000
	.align		4
        /*0004*/ 	.word	0xffffffff
	.align		4
        /*0008*/ 	.word	0x00000000
	.align		4
        /*000c*/ 	.word	0xfffffffe
	.align		4
        /*0010*/ 	.word	0x00000000
	.align		4
        /*0014*/ 	.word	0xfffffffd
	.align		4
        /*0018*/ 	.word	0x00000000
	.align		4
        /*001c*/ 	.word	0xfffffffc


//--------------------- .text._Z3funv             --------------------------
	.section	.text._Z3funv,"ax",@progbits
	.align	128
        .global         _Z3funv
        .type           _Z3funv,@function
        .size           _Z3funv,(.L_x_1 - _Z3funv)
        .other          _Z3funv,@"STO_CUDA_ENTRY STV_DEFAULT"
_Z3funv:
.text._Z3funv:
[----:B------:R-:W-:Y:S01]  /*0000*/  LDC R1, c[0x0][0x37c] ;  /* 0x0000df00ff017b82 */ /* 0x000fe20000000800 */
[----:B------:R-:W-:Y:S05]  /*0010*/  EXIT ;  /* 0x000000000000794d */ /* 0x000fea0003800000 */
.L_x_0:
[----:B------:R-:W-:-:S00]  /*0020*/  BRA `(.L_x_0) ;  /* 0xfffffffc00fc7947 */ /* 0x000fc0000383ffff */
[----:B------:R-:W-:-:S00]  /*0030*/  NOP ;  /* 0x0000000000007918 */ /* 0x000fc00000000000 */
        /* <DEDUP_REMOVED lines=12> */
.L_x_1:


//--------------------- .nv.shared.reserved.0     --------------------------
	.section	.nv.shared.reserved.0,"aw",@nobits
	.weak		__nv_reservedSMEM_offset_0_alias
	.size		__nv_reservedSMEM_offset_0_alias, 0, 64
	.other		__nv_reservedSMEM_offset_0_alias,@"STO_CUDA_RESERVED_SHARED STV_DEFAULT"
__nv_reservedSMEM_offset_0_alias:
	.zero		0
	.zero		64


//--------------------- .nv.constant0._Z3funv     --------------------------
	.section	.nv.constant0._Z3funv,"a",@progbits
	.sectionflags	@""
	.align	4
.nv.constant0._Z3funv:
	.zero		896


//--------------------- SYMBOLS --------------------------

	.type		.nv.reservedSmem.offset0,@object
	.size		.nv.reservedSmem.offset0,0x4
